//
// Generated by NVIDIA NVVM Compiler
//
// Compiler Build ID: CL-36424714
// Cuda compilation tools, release 13.0, V13.0.88
// Based on NVVM 20.0.0
//

.version 9.0
.target sm_100
.address_size 64

	// .globl	_Z11MathKernel1Pf

.visible .entry _Z11MathKernel1Pf(
	.param .u64 .ptr .align 1 _Z11MathKernel1Pf_param_0
)
{
	.reg .pred 	%p<2>;
	.reg .b32 	%r<6>;
	.reg .b32 	%f<2>;
	.reg .b64 	%rd<5>;

	ld.param.u64 	%rd1, [_Z11MathKernel1Pf_param_0];
	cvta.to.global.u64 	%rd2, %rd1;
	mov.u32 	%r1, %ctaid.x;
	mov.u32 	%r2, %ntid.x;
	mov.u32 	%r3, %tid.x;
	mad.lo.s32 	%r4, %r1, %r2, %r3;
	and.b32  	%r5, %r4, 1;
	setp.eq.b32 	%p1, %r5, 1;
	selp.f32 	%f1, 0f43480000, 0f42C80000, %p1;
	mul.wide.s32 	%rd3, %r4, 4;
	add.s64 	%rd4, %rd2, %rd3;
	st.global.f32 	[%rd4], %f1;
	ret;

}
	// .globl	_Z11MathKernel2Pf
.visible .entry _Z11MathKernel2Pf(
	.param .u64 .ptr .align 1 _Z11MathKernel2Pf_param_0
)
{
	.reg .pred 	%p<2>;
	.reg .b32 	%r<10>;
	.reg .b32 	%f<2>;
	.reg .b64 	%rd<5>;

	ld.param.u64 	%rd1, [_Z11MathKernel2Pf_param_0];
	cvta.to.global.u64 	%rd2, %rd1;
	mov.u32 	%r1, %ctaid.x;
	mov.u32 	%r2, %ntid.x;
	mov.u32 	%r3, %tid.x;
	mad.lo.s32 	%r4, %r1, %r2, %r3;
	shr.s32 	%r5, %r4, 31;
	shr.u32 	%r6, %r5, 27;
	add.s32 	%r7, %r4, %r6;
	shr.u32 	%r8, %r7, 5;
	and.b32  	%r9, %r8, 1;
	setp.eq.b32 	%p1, %r9, 1;
	selp.f32 	%f1, 0f43480000, 0f42C80000, %p1;
	mul.wide.s32 	%rd3, %r4, 4;
	add.s64 	%rd4, %rd2, %rd3;
	st.global.f32 	[%rd4], %f1;
	ret;

}
	// .globl	_Z11MathKernel3Pf
.visible .entry _Z11MathKernel3Pf(
	.param .u64 .ptr .align 1 _Z11MathKernel3Pf_param_0
)
{
	.reg .pred 	%p<2>;
	.reg .b32 	%r<6>;
	.reg .b32 	%f<2>;
	.reg .b64 	%rd<5>;

	ld.param.u64 	%rd1, [_Z11MathKernel3Pf_param_0];
	cvta.to.global.u64 	%rd2, %rd1;
	mov.u32 	%r1, %ctaid.x;
	mov.u32 	%r2, %ntid.x;
	mov.u32 	%r3, %tid.x;
	mad.lo.s32 	%r4, %r1, %r2, %r3;
	and.b32  	%r5, %r4, 1;
	setp.eq.b32 	%p1, %r5, 1;
	selp.f32 	%f1, 0f43480000, 0f42C80000, %p1;
	mul.wide.s32 	%rd3, %r4, 4;
	add.s64 	%rd4, %rd2, %rd3;
	st.global.f32 	[%rd4], %f1;
	ret;

}
	// .globl	_Z6WarmUpPf
.visible .entry _Z6WarmUpPf(
	.param .u64 .ptr .align 1 _Z6WarmUpPf_param_0
)
{
	.reg .pred 	%p<2>;
	.reg .b32 	%r<10>;
	.reg .b32 	%f<2>;
	.reg .b64 	%rd<5>;

	ld.param.u64 	%rd1, [_Z6WarmUpPf_param_0];
	cvta.to.global.u64 	%rd2, %rd1;
	mov.u32 	%r1, %ctaid.x;
	mov.u32 	%r2, %ntid.x;
	mov.u32 	%r3, %tid.x;
	mad.lo.s32 	%r4, %r1, %r2, %r3;
	shr.s32 	%r5, %r4, 31;
	shr.u32 	%r6, %r5, 27;
	add.s32 	%r7, %r4, %r6;
	shr.u32 	%r8, %r7, 5;
	and.b32  	%r9, %r8, 1;
	setp.eq.b32 	%p1, %r9, 1;
	selp.f32 	%f1, 0f43480000, 0f42C80000, %p1;
	mul.wide.s32 	%rd3, %r4, 4;
	add.s64 	%rd4, %rd2, %rd3;
	st.global.f32 	[%rd4], %f1;
	ret;

}


// ===== COMPILED SASS (sm_100) =====

	.target	sm_100

	.elftype	@"ET_EXEC"


//--------------------- .note.nv.tkinfo           --------------------------
	.section	.note.nv.tkinfo,"",@"SHT_NOTE"
	.sectionflags	@"SHF_NOTE_NV_TKINFO"
	.tkinfo
        /*0018*/ 	.word	0x00000002
        /*0030*/ 	.string	""
        /*0030*/ 	.string	"ptxas"
        /*0030*/ 	.string	"Cuda compilation tools, release 13.0, V13.0.88"
        /*0030*/ 	.string	"Build cuda_13.0.r13.0/compiler.36424714_0"
        /*0030*/ 	.string	"-arch sm_100 -m 64 "



//--------------------- .note.nv.cuinfo           --------------------------
	.section	.note.nv.cuinfo,"",@"SHT_NOTE"
	.sectionflags	@"SHF_NOTE_NV_CUINFO"
        /*0018*/ 	.short	0x0002
        /*001a*/ 	.short	0x0064
        /*001c*/ 	.short	0x0082
	.zero		2


//--------------------- .nv.info                  --------------------------
	.section	.nv.info,"",@"SHT_CUDA_INFO"
	.align	4


	//----- nvinfo : EIATTR_REGCOUNT
	.align		4
        /*0000*/ 	.byte	0x04, 0x2f
        /*0002*/ 	.short	(.L_1 - .L_0)
	.align		4
.L_0:
        /*0004*/ 	.word	index@(_Z11MathKernel1Pf)
        /*0008*/ 	.word	0x00000008


	//----- nvinfo : EIATTR_FRAME_SIZE
	.align		4
.L_1:
        /*000c*/ 	.byte	0x04, 0x11
        /*000e*/ 	.short	(.L_3 - .L_2)
	.align		4
.L_2:
        /*0010*/ 	.word	index@(_Z11MathKernel1Pf)
        /*0014*/ 	.word	0x00000000


	//----- nvinfo : EIATTR_REGCOUNT
	.align		4
.L_3:
        /*0018*/ 	.byte	0x04, 0x2f
        /*001a*/ 	.short	(.L_5 - .L_4)
	.align		4
.L_4:
        /*001c*/ 	.word	index@(_Z11MathKernel2Pf)
        /*0020*/ 	.word	0x00000008


	//----- nvinfo : EIATTR_FRAME_SIZE
	.align		4
.L_5:
        /*0024*/ 	.byte	0x04, 0x11
        /*0026*/ 	.short	(.L_7 - .L_6)
	.align		4
.L_6:
        /*0028*/ 	.word	index@(_Z11MathKernel2Pf)
        /*002c*/ 	.word	0x00000000


	//----- nvinfo : EIATTR_REGCOUNT
	.align		4
.L_7:
        /*0030*/ 	.byte	0x04, 0x2f
        /*0032*/ 	.short	(.L_9 - .L_8)
	.align		4
.L_8:
        /*0034*/ 	.word	index@(_Z11MathKernel3Pf)
        /*0038*/ 	.word	0x00000008


	//----- nvinfo : EIATTR_FRAME_SIZE
	.align		4
.L_9:
        /*003c*/ 	.byte	0x04, 0x11
        /*003e*/ 	.short	(.L_11 - .L_10)
	.align		4
.L_10:
        /*0040*/ 	.word	index@(_Z11MathKernel3Pf)
        /*0044*/ 	.word	0x00000000


	//----- nvinfo : EIATTR_REGCOUNT
	.align		4
.L_11:
        /*0048*/ 	.byte	0x04, 0x2f
        /*004a*/ 	.short	(.L_13 - .L_12)
	.align		4
.L_12:
        /*004c*/ 	.word	index@(_Z6WarmUpPf)
        /*0050*/ 	.word	0x00000008


	//----- nvinfo : EIATTR_FRAME_SIZE
	.align		4
.L_13:
        /*0054*/ 	.byte	0x04, 0x11
        /*0056*/ 	.short	(.L_15 - .L_14)
	.align		4
.L_14:
        /*0058*/ 	.word	index@(_Z6WarmUpPf)
        /*005c*/ 	.word	0x00000000


	//----- nvinfo : EIATTR_MIN_STACK_SIZE
	.align		4
.L_15:
        /*0060*/ 	.byte	0x04, 0x12
        /*0062*/ 	.short	(.L_17 - .L_16)
	.align		4
.L_16:
        /*0064*/ 	.word	index@(_Z6WarmUpPf)
        /*0068*/ 	.word	0x00000000


	//----- nvinfo : EIATTR_MIN_STACK_SIZE
	.align		4
.L_17:
        /*006c*/ 	.byte	0x04, 0x12
        /*006e*/ 	.short	(.L_19 - .L_18)
	.align		4
.L_18:
        /*0070*/ 	.word	index@(_Z11MathKernel3Pf)
        /*0074*/ 	.word	0x00000000


	//----- nvinfo : EIATTR_MIN_STACK_SIZE
	.align		4
.L_19:
        /*0078*/ 	.byte	0x04, 0x12
        /*007a*/ 	.short	(.L_21 - .L_20)
	.align		4
.L_20:
        /*007c*/ 	.word	index@(_Z11MathKernel2Pf)
        /*0080*/ 	.word	0x00000000


	//----- nvinfo : EIATTR_MIN_STACK_SIZE
	.align		4
.L_21:
        /*0084*/ 	.byte	0x04, 0x12
        /*0086*/ 	.short	(.L_23 - .L_22)
	.align		4
.L_22:
        /*0088*/ 	.word	index@(_Z11MathKernel1Pf)
        /*008c*/ 	.word	0x00000000
.L_23:


//--------------------- .nv.compat                --------------------------
	.section	.nv.compat,"",@"SHT_CUDA_COMPAT_INFO"
	.align	4
        /*0000*/ 	.byte	0x02, 0x09, 0x00, 0x00, 0x02, 0x02, 0x01, 0x00, 0x02, 0x05, 0x05, 0x00, 0x03, 0x07, 0x01, 0x01
        /*0010*/ 	.byte	0x02, 0x03, 0x00, 0x00, 0x02, 0x06, 0x01, 0x00, 0x04, 0x0b, 0x08, 0x00, 0x09, 0x00, 0x00, 0x00
        /*0020*/ 	.byte	0x00, 0x00, 0x00, 0x00


//--------------------- .nv.info._Z6WarmUpPf      --------------------------
	.section	.nv.info._Z6WarmUpPf,"",@"SHT_CUDA_INFO"
	.sectionflags	@""
	.align	4


	//----- nvinfo : EIATTR_CUDA_API_VERSION
	.align		4
        /*0000*/ 	.byte	0x04, 0x37
        /*0002*/ 	.short	(.L_25 - .L_24)
.L_24:
        /*0004*/ 	.word	0x00000082


	//----- nvinfo : EIATTR_KPARAM_INFO
	.align		4
.L_25:
        /*0008*/ 	.byte	0x04, 0x17
        /*000a*/ 	.short	(.L_27 - .L_26)
.L_26:
        /*000c*/ 	.word	0x00000000
        /*0010*/ 	.short	0x0000
        /*0012*/ 	.short	0x0000
        /*0014*/ 	.byte	0x00, 0xf5, 0x21, 0x00


	//----- nvinfo : EIATTR_SPARSE_MMA_MASK
	.align		4
.L_27:
        /*0018*/ 	.byte	0x03, 0x50
        /*001a*/ 	.short	0x0000


	//----- nvinfo : EIATTR_MAXREG_COUNT
	.align		4
        /*001c*/ 	.byte	0x03, 0x1b
        /*001e*/ 	.short	0x00ff


	//----- nvinfo : EIATTR_MERCURY_ISA_VERSION
	.align		4
        /*0020*/ 	.byte	0x03, 0x5f
        /*0022*/ 	.short	0x0101


	//----- nvinfo : EIATTR_VRC_CTA_INIT_COUNT
	.align		4
        /*0024*/ 	.byte	0x02, 0x4a
	.zero		1
	.zero		1


	//----- nvinfo : EIATTR_EXIT_INSTR_OFFSETS
	.align		4
        /*0028*/ 	.byte	0x04, 0x1c
        /*002a*/ 	.short	(.L_29 - .L_28)


	//   ....[0]....
.L_28:
        /*002c*/ 	.word	0x00000100


	//----- nvinfo : EIATTR_CBANK_PARAM_SIZE
	.align		4
.L_29:
        /*0030*/ 	.byte	0x03, 0x19
        /*0032*/ 	.short	0x0008


	//----- nvinfo : EIATTR_PARAM_CBANK
	.align		4
        /*0034*/ 	.byte	0x04, 0x0a
        /*0036*/ 	.short	(.L_31 - .L_30)
	.align		4
.L_30:
        /*0038*/ 	.word	index@(.nv.constant0._Z6WarmUpPf)
        /*003c*/ 	.short	0x0380
        /*003e*/ 	.short	0x0008


	//----- nvinfo : EIATTR_SW_WAR
	.align		4
.L_31:
        /*0040*/ 	.byte	0x04, 0x36
        /*0042*/ 	.short	(.L_33 - .L_32)
.L_32:
        /*0044*/ 	.word	0x00000008
.L_33:


//--------------------- .nv.info._Z11MathKernel3Pf --------------------------
	.section	.nv.info._Z11MathKernel3Pf,"",@"SHT_CUDA_INFO"
	.sectionflags	@""
	.align	4


	//----- nvinfo : EIATTR_CUDA_API_VERSION
	.align		4
        /*0000*/ 	.byte	0x04, 0x37
        /*0002*/ 	.short	(.L_35 - .L_34)
.L_34:
        /*0004*/ 	.word	0x00000082


	//----- nvinfo : EIATTR_KPARAM_INFO
	.align		4
.L_35:
        /*0008*/ 	.byte	0x04, 0x17
        /*000a*/ 	.short	(.L_37 - .L_36)
.L_36:
        /*000c*/ 	.word	0x00000000
        /*0010*/ 	.short	0x0000
        /*0012*/ 	.short	0x0000
        /*0014*/ 	.byte	0x00, 0xf5, 0x21, 0x00


	//----- nvinfo : EIATTR_SPARSE_MMA_MASK
	.align		4
.L_37:
        /*0018*/ 	.byte	0x03, 0x50
        /*001a*/ 	.short	0x0000


	//----- nvinfo : EIATTR_MAXREG_COUNT
	.align		4
        /*001c*/ 	.byte	0x03, 0x1b
        /*001e*/ 	.short	0x00ff


	//----- nvinfo : EIATTR_MERCURY_ISA_VERSION
	.align		4
        /*0020*/ 	.byte	0x03, 0x5f
        /*0022*/ 	.short	0x0101


	//----- nvinfo : EIATTR_VRC_CTA_INIT_COUNT
	.align		4
        /*0024*/ 	.byte	0x02, 0x4a
	.zero		1
	.zero		1


	//----- nvinfo : EIATTR_EXIT_INSTR_OFFSETS
	.align		4
        /*0028*/ 	.byte	0x04, 0x1c
        /*002a*/ 	.short	(.L_39 - .L_38)


	//   ....[0]....
.L_38:
        /*002c*/ 	.word	0x000000d0


	//----- nvinfo : EIATTR_CBANK_PARAM_SIZE
	.align		4
.L_39:
        /*0030*/ 	.byte	0x03, 0x19
        /*0032*/ 	.short	0x0008


	//----- nvinfo : EIATTR_PARAM_CBANK
	.align		4
        /*0034*/ 	.byte	0x04, 0x0a
        /*0036*/ 	.short	(.L_41 - .L_40)
	.align		4
.L_40:
        /*0038*/ 	.word	index@(.nv.constant0._Z11MathKernel3Pf)
        /*003c*/ 	.short	0x0380
        /*003e*/ 	.short	0x0008


	//----- nvinfo : EIATTR_SW_WAR
	.align		4
.L_41:
        /*0040*/ 	.byte	0x04, 0x36
        /*0042*/ 	.short	(.L_43 - .L_42)
.L_42:
        /*0044*/ 	.word	0x00000008
.L_43:


//--------------------- .nv.info._Z11MathKernel2Pf --------------------------
	.section	.nv.info._Z11MathKernel2Pf,"",@"SHT_CUDA_INFO"
	.sectionflags	@""
	.align	4


	//----- nvinfo : EIATTR_CUDA_API_VERSION
	.align		4
        /*0000*/ 	.byte	0x04, 0x37
        /*0002*/ 	.short	(.L_45 - .L_44)
.L_44:
        /*0004*/ 	.word	0x00000082


	//----- nvinfo : EIATTR_KPARAM_INFO
	.align		4
.L_45:
        /*0008*/ 	.byte	0x04, 0x17
        /*000a*/ 	.short	(.L_47 - .L_46)
.L_46:
        /*000c*/ 	.word	0x00000000
        /*0010*/ 	.short	0x0000
        /*0012*/ 	.short	0x0000
        /*0014*/ 	.byte	0x00, 0xf5, 0x21, 0x00


	//----- nvinfo : EIATTR_SPARSE_MMA_MASK
	.align		4
.L_47:
        /*0018*/ 	.byte	0x03, 0x50
        /*001a*/ 	.short	0x0000


	//----- nvinfo : EIATTR_MAXREG_COUNT
	.align		4
        /*001c*/ 	.byte	0x03, 0x1b
        /*001e*/ 	.short	0x00ff


	//----- nvinfo : EIATTR_MERCURY_ISA_VERSION
	.align		4
        /*0020*/ 	.byte	0x03, 0x5f
        /*0022*/ 	.short	0x0101


	//----- nvinfo : EIATTR_VRC_CTA_INIT_COUNT
	.align		4
        /*0024*/ 	.byte	0x02, 0x4a
	.zero		1
	.zero		1


	//----- nvinfo : EIATTR_EXIT_INSTR_OFFSETS
	.align		4
        /*0028*/ 	.byte	0x04, 0x1c
        /*002a*/ 	.short	(.L_49 - .L_48)


	//   ....[0]....
.L_48:
        /*002c*/ 	.word	0x00000100


	//----- nvinfo : EIATTR_CBANK_PARAM_SIZE
	.align		4
.L_49:
        /*0030*/ 	.byte	0x03, 0x19
        /*0032*/ 	.short	0x0008


	//----- nvinfo : EIATTR_PARAM_CBANK
	.align		4
        /*0034*/ 	.byte	0x04, 0x0a
        /*0036*/ 	.short	(.L_51 - .L_50)
	.align		4
.L_50:
        /*0038*/ 	.word	index@(.nv.constant0._Z11MathKernel2Pf)
        /*003c*/ 	.short	0x0380
        /*003e*/ 	.short	0x0008


	//----- nvinfo : EIATTR_SW_WAR
	.align		4
.L_51:
        /*0040*/ 	.byte	0x04, 0x36
        /*0042*/ 	.short	(.L_53 - .L_52)
.L_52:
        /*0044*/ 	.word	0x00000008
.L_53:


//--------------------- .nv.info._Z11MathKernel1Pf --------------------------
	.section	.nv.info._Z11MathKernel1Pf,"",@"SHT_CUDA_INFO"
	.sectionflags	@""
	.align	4


	//----- nvinfo : EIATTR_CUDA_API_VERSION
	.align		4
        /*0000*/ 	.byte	0x04, 0x37
        /*0002*/ 	.short	(.L_55 - .L_54)
.L_54:
        /*0004*/ 	.word	0x00000082


	//----- nvinfo : EIATTR_KPARAM_INFO
	.align		4
.L_55:
        /*0008*/ 	.byte	0x04, 0x17
        /*000a*/ 	.short	(.L_57 - .L_56)
.L_56:
        /*000c*/ 	.word	0x00000000
        /*0010*/ 	.short	0x0000
        /*0012*/ 	.short	0x0000
        /*0014*/ 	.byte	0x00, 0xf5, 0x21, 0x00


	//----- nvinfo : EIATTR_SPARSE_MMA_MASK
	.align		4
.L_57:
        /*0018*/ 	.byte	0x03, 0x50
        /*001a*/ 	.short	0x0000


	//----- nvinfo : EIATTR_MAXREG_COUNT
	.align		4
        /*001c*/ 	.byte	0x03, 0x1b
        /*001e*/ 	.short	0x00ff


	//----- nvinfo : EIATTR_MERCURY_ISA_VERSION
	.align		4
        /*0020*/ 	.byte	0x03, 0x5f
        /*0022*/ 	.short	0x0101


	//----- nvinfo : EIATTR_VRC_CTA_INIT_COUNT
	.align		4
        /*0024*/ 	.byte	0x02, 0x4a
	.zero		1
	.zero		1


	//----- nvinfo : EIATTR_EXIT_INSTR_OFFSETS
	.align		4
        /*0028*/ 	.byte	0x04, 0x1c
        /*002a*/ 	.short	(.L_59 - .L_58)


	//   ....[0]....
.L_58:
        /*002c*/ 	.word	0x000000d0


	//----- nvinfo : EIATTR_CBANK_PARAM_SIZE
	.align		4
.L_59:
        /*0030*/ 	.byte	0x03, 0x19
        /*0032*/ 	.short	0x0008


	//----- nvinfo : EIATTR_PARAM_CBANK
	.align		4
        /*0034*/ 	.byte	0x04, 0x0a
        /*0036*/ 	.short	(.L_61 - .L_60)
	.align		4
.L_60:
        /*0038*/ 	.word	index@(.nv.constant0._Z11MathKernel1Pf)
        /*003c*/ 	.short	0x0380
        /*003e*/ 	.short	0x0008


	//----- nvinfo : EIATTR_SW_WAR
	.align		4
.L_61:
        /*0040*/ 	.byte	0x04, 0x36
        /*0042*/ 	.short	(.L_63 - .L_62)
.L_62:
        /*0044*/ 	.word	0x00000008
.L_63:


//--------------------- .nv.callgraph             --------------------------
	.section	.nv.callgraph,"",@"SHT_CUDA_CALLGRAPH"
	.align	4
	.sectionentsize	8
	.align		4
        /*0000*/ 	.word	0x00000000
	.align		4
        /*0004*/ 	.word	0xffffffff
	.align		4
        /*0008*/ 	.word	0x00000000
	.align		4
        /*000c*/ 	.word	0xfffffffe
	.align		4
        /*0010*/ 	.word	0x00000000
	.align		4
        /*0014*/ 	.word	0xfffffffd
	.align		4
        /*0018*/ 	.word	0x00000000
	.align		4
        /*001c*/ 	.word	0xfffffffc


//--------------------- .text._Z6WarmUpPf         --------------------------
	.section	.text._Z6WarmUpPf,"ax",@progbits
	.align	128
        .global         _Z6WarmUpPf
        .type           _Z6WarmUpPf,@function
        .size           _Z6WarmUpPf,(.L_x_4 - _Z6WarmUpPf)
        .other          _Z6WarmUpPf,@"STO_CUDA_ENTRY STV_DEFAULT"
_Z6WarmUpPf:
.text._Z6WarmUpPf:
[----:B------:R-:W-:Y:S01]  /*0000*/  LDC R1, c[0x0][0x37c] ;  /* 0x0000df00ff017b82 */ /* 0x000fe20000000800 */
[----:B------:R-:W0:Y:S07]  /*0010*/  S2R R0, SR_TID.X ;  /* 0x0000000000007919 */ /* 0x000e2e0000002100 */
[----:B------:R-:W0:Y:S08]  /*0020*/  S2UR UR4, SR_CTAID.X ;  /* 0x00000000000479c3 */ /* 0x000e300000002500 */
[----:B------:R-:W0:Y:S08]  /*0030*/  LDC R5, c[0x0][0x360] ;  /* 0x0000d800ff057b82 */ /* 0x000e300000000800 */
[----:B------:R-:W1:Y:S01]  /*0040*/  LDC.64 R2, c[0x0][0x380] ;  /* 0x0000e000ff027b82 */ /* 0x000e620000000a00 */
[----:B0-----:R-:W-:Y:S01]  /*0050*/  IMAD R5, R5, UR4, R0 ;  /* 0x0000000405057c24 */ /* 0x001fe2000f8e0200 */
[----:B------:R-:W0:Y:S04]  /*0060*/  LDCU.64 UR4, c[0x0][0x358] ;  /* 0x00006b00ff0477ac */ /* 0x000e280008000a00 */
[----:B------:R-:W-:Y:S01]  /*0070*/  SHF.R.S32.HI R0, RZ, 0x1f, R5 ;  /* 0x0000001fff007819 */ /* 0x000fe20000011405 */
[----:B-1----:R-:W-:-:S03]  /*0080*/  IMAD.WIDE R2, R5, 0x4, R2 ;  /* 0x0000000405027825 */ /* 0x002fc600078e0202 */
[----:B------:R-:W-:-:S04]  /*0090*/  LEA.HI R0, R0, R5, RZ, 0x5 ;  /* 0x0000000500007211 */ /* 0x000fc800078f28ff */
[----:B------:R-:W-:-:S04]  /*00a0*/  SHF.R.U32.HI R0, RZ, 0x5, R0 ;  /* 0x00000005ff007819 */ /* 0x000fc80000011600 */
[----:B------:R-:W-:-:S04]  /*00b0*/  LOP3.LUT R0, R0, 0x1, RZ, 0xc0, !PT ;  /* 0x0000000100007812 */ /* 0x000fc800078ec0ff */
[----:B------:R-:W-:Y:S01]  /*00c0*/  ISETP.NE.U32.AND P0, PT, R0, 0x1, PT ;  /* 0x000000010000780c */ /* 0x000fe20003f05070 */
[----:B------:R-:W-:-:S05]  /*00d0*/  IMAD.MOV.U32 R0, RZ, RZ, 0x43480000 ;  /* 0x43480000ff007424 */ /* 0x000fca00078e00ff */
[----:B------:R-:W-:-:S05]  /*00e0*/  FSEL R5, R0, 100, !P0 ;  /* 0x42c8000000057808 */ /* 0x000fca0004000000 */
[----:B0-----:R-:W-:Y:S01]  /*00f0*/  STG.E desc[UR4][R2.64], R5 ;  /* 0x0000000502007986 */ /* 0x001fe2000c101904 */
[----:B------:R-:W-:Y:S05]  /*0100*/  EXIT ;  /* 0x000000000000794d */ /* 0x000fea0003800000 */
.L_x_0:
[----:B------:R-:W-:-:S00]  /*0110*/  BRA `(.L_x_0) ;  /* 0xfffffffc00fc7947 */ /* 0x000fc0000383ffff */
[----:B------:R-:W-:-:S00]  /*0120*/  NOP ;  /* 0x0000000000007918 */ /* 0x000fc00000000000 */
        /* <DEDUP_REMOVED lines=13> */
.L_x_4:


//--------------------- .text._Z11MathKernel3Pf   --------------------------
	.section	.text._Z11MathKernel3Pf,"ax",@progbits
	.align	128
        .global         _Z11MathKernel3Pf
        .type           _Z11MathKernel3Pf,@function
        .size           _Z11MathKernel3Pf,(.L_x_5 - _Z11MathKernel3Pf)
        .other          _Z11MathKernel3Pf,@"STO_CUDA_ENTRY STV_DEFAULT"
_Z11MathKernel3Pf:
.text._Z11MathKernel3Pf:
[----:B------:R-:W-:Y:S01]  /*0000*/  LDC R1, c[0x0][0x37c] ;  /* 0x0000df00ff017b82 */ /* 0x000fe20000000800 */
[----:B------:R-:W0:Y:S07]  /*0010*/  S2R R0, SR_TID.X ;  /* 0x0000000000007919 */ /* 0x000e2e0000002100 */
[----:B------:R-:W0:Y:S08]  /*0020*/  S2UR UR4, SR_CTAID.X ;  /* 0x00000000000479c3 */ /* 0x000e300000002500 */
[----:B------:R-:W0:Y:S08]  /*0030*/  LDC R5, c[0x0][0x360] ;  /* 0x0000d800ff057b82 */ /* 0x000e300000000800 */
[----:B------:R-:W1:Y:S01]  /*0040*/  LDC.64 R2, c[0x0][0x380] ;  /* 0x0000e000ff027b82 */ /* 0x000e620000000a00 */
[----:B0-----:R-:W-:Y:S01]  /*0050*/  IMAD R5, R5, UR4, R0 ;  /* 0x0000000405057c24 */ /* 0x001fe2000f8e0200 */
[----:B------:R-:W0:Y:S04]  /*0060*/  LDCU.64 UR4, c[0x0][0x358] ;  /* 0x00006b00ff0477ac */ /* 0x000e280008000a00 */
[C---:B------:R-:W-:Y:S01]  /*0070*/  LOP3.LUT R0, R5.reuse, 0x1, RZ, 0xc0, !PT ;  /* 0x0000000105007812 */ /* 0x040fe200078ec0ff */
[----:B-1----:R-:W-:-:S03]  /*0080*/  IMAD.WIDE R2, R5, 0x4, R2 ;  /* 0x0000000405027825 */ /* 0x002fc600078e0202 */
[----:B------:R-:W-:Y:S01]  /*0090*/  ISETP.NE.U32.AND P0, PT, R0, 0x1, PT ;  /* 0x000000010000780c */ /* 0x000fe20003f05070 */
[----:B------:R-:W-:-:S05]  /*00a0*/  HFMA2 R0, -RZ, RZ, 3.640625, 0 ;  /* 0x43480000ff007431 */ /* 0x000fca00000001ff */
[----:B------:R-:W-:-:S05]  /*00b0*/  FSEL R5, R0, 100, !P0 ;  /* 0x42c8000000057808 */ /* 0x000fca0004000000 */
[----:B0-----:R-:W-:Y:S01]  /*00c0*/  STG.E desc[UR4][R2.64], R5 ;  /* 0x0000000502007986 */ /* 0x001fe2000c101904 */
[----:B------:R-:W-:Y:S05]  /*00d0*/  EXIT ;  /* 0x000000000000794d */ /* 0x000fea0003800000 */
.L_x_1:
        /* <DEDUP_REMOVED lines=10> */
.L_x_5:


//--------------------- .text._Z11MathKernel2Pf   --------------------------
	.section	.text._Z11MathKernel2Pf,"ax",@progbits
	.align	128
        .global         _Z11MathKernel2Pf
        .type           _Z11MathKernel2Pf,@function
        .size           _Z11MathKernel2Pf,(.L_x_6 - _Z11MathKernel2Pf)
        .other          _Z11MathKernel2Pf,@"STO_CUDA_ENTRY STV_DEFAULT"
_Z11MathKernel2Pf:
.text._Z11MathKernel2Pf:
        /* <DEDUP_REMOVED lines=17> */
.L_x_2:
        /* <DEDUP_REMOVED lines=15> */
.L_x_6:


//--------------------- .text._Z11MathKernel1Pf   --------------------------
	.section	.text._Z11MathKernel1Pf,"ax",@progbits
	.align	128
        .global         _Z11MathKernel1Pf
        .type           _Z11MathKernel1Pf,@function
        .size           _Z11MathKernel1Pf,(.L_x_7 - _Z11MathKernel1Pf)
        .other          _Z11MathKernel1Pf,@"STO_CUDA_ENTRY STV_DEFAULT"
_Z11MathKernel1Pf:
.text._Z11MathKernel1Pf:
        /* <DEDUP_REMOVED lines=14> */
.L_x_3:
        /* <DEDUP_REMOVED lines=10> */
.L_x_7:


//--------------------- .nv.shared.reserved.0     --------------------------
	.section	.nv.shared.reserved.0,"aw",@nobits
	.weak		__nv_reservedSMEM_offset_0_alias
	.size		__nv_reservedSMEM_offset_0_alias, 0, 64
	.other		__nv_reservedSMEM_offset_0_alias,@"STO_CUDA_RESERVED_SHARED STV_DEFAULT"
__nv_reservedSMEM_offset_0_alias:
	.zero		0
	.zero		64


//--------------------- .nv.constant0._Z6WarmUpPf --------------------------
	.section	.nv.constant0._Z6WarmUpPf,"a",@progbits
	.sectionflags	@""
	.align	4
.nv.constant0._Z6WarmUpPf:
	.zero		904


//--------------------- .nv.constant0._Z11MathKernel3Pf --------------------------
	.section	.nv.constant0._Z11MathKernel3Pf,"a",@progbits
	.sectionflags	@""
	.align	4
.nv.constant0._Z11MathKernel3Pf:
	.zero		904


//--------------------- .nv.constant0._Z11MathKernel2Pf --------------------------
	.section	.nv.constant0._Z11MathKernel2Pf,"a",@progbits
	.sectionflags	@""
	.align	4
.nv.constant0._Z11MathKernel2Pf:
	.zero		904


//--------------------- .nv.constant0._Z11MathKernel1Pf --------------------------
	.section	.nv.constant0._Z11MathKernel1Pf,"a",@progbits
	.sectionflags	@""
	.align	4
.nv.constant0._Z11MathKernel1Pf:
	.zero		904


//--------------------- SYMBOLS --------------------------

	.type		.nv.reservedSmem.offset0,@object
	.size		.nv.reservedSmem.offset0,0x4
